//
// Generated by NVIDIA NVVM Compiler
//
// Compiler Build ID: CL-36424714
// Cuda compilation tools, release 13.0, V13.0.88
// Based on NVVM 20.0.0
//

.version 9.0
.target sm_100
.address_size 64

	// .globl	_Z19access_latency_testPmPiii

.visible .entry _Z19access_latency_testPmPiii(
	.param .u64 .ptr .align 1 _Z19access_latency_testPmPiii_param_0,
	.param .u64 .ptr .align 1 _Z19access_latency_testPmPiii_param_1,
	.param .u32 _Z19access_latency_testPmPiii_param_2,
	.param .u32 _Z19access_latency_testPmPiii_param_3
)
{
	.reg .pred 	%p<4>;
	.reg .b32 	%r<10>;
	.reg .b64 	%rd<35>;

	ld.param.u64 	%rd8, [_Z19access_latency_testPmPiii_param_0];
	cvta.to.global.u64 	%rd1, %rd8;
	mov.u32 	%r5, %tid.x;
	setp.ne.s32 	%p1, %r5, 0;
	@%p1 bra 	$L__BB0_5;
	bar.sync 	0;
	add.s64 	%rd33, %rd1, 16;
	mov.b32 	%r8, 0;
$L__BB0_2:
	bar.sync 	0;
	// begin inline asm
	mov.u64 	%rd9, %clock64;
	// end inline asm
	// begin inline asm
	mov.u64 	%rd10, %clock64;
	// end inline asm
	sub.s64 	%rd17, %rd10, %rd9;
	st.global.u64 	[%rd33+-16], %rd17;
	bar.sync 	0;
	// begin inline asm
	mov.u64 	%rd11, %clock64;
	// end inline asm
	// begin inline asm
	mov.u64 	%rd12, %clock64;
	// end inline asm
	sub.s64 	%rd18, %rd12, %rd11;
	st.global.u64 	[%rd33+-8], %rd18;
	bar.sync 	0;
	// begin inline asm
	mov.u64 	%rd13, %clock64;
	// end inline asm
	// begin inline asm
	mov.u64 	%rd14, %clock64;
	// end inline asm
	sub.s64 	%rd19, %rd14, %rd13;
	st.global.u64 	[%rd33], %rd19;
	bar.sync 	0;
	// begin inline asm
	mov.u64 	%rd15, %clock64;
	// end inline asm
	// begin inline asm
	mov.u64 	%rd16, %clock64;
	// end inline asm
	sub.s64 	%rd20, %rd16, %rd15;
	st.global.u64 	[%rd33+8], %rd20;
	add.s32 	%r8, %r8, 4;
	add.s64 	%rd33, %rd33, 32;
	setp.ne.s32 	%p2, %r8, 100;
	@%p2 bra 	$L__BB0_2;
	bar.sync 	0;
	add.s64 	%rd34, %rd1, 824;
	mov.b32 	%r9, 0;
$L__BB0_4:
	bar.sync 	0;
	// begin inline asm
	mov.u64 	%rd21, %clock64;
	// end inline asm
	// begin inline asm
	mov.u64 	%rd22, %clock64;
	// end inline asm
	sub.s64 	%rd29, %rd22, %rd21;
	st.global.u64 	[%rd34+-24], %rd29;
	bar.sync 	0;
	// begin inline asm
	mov.u64 	%rd23, %clock64;
	// end inline asm
	// begin inline asm
	mov.u64 	%rd24, %clock64;
	// end inline asm
	sub.s64 	%rd30, %rd24, %rd23;
	st.global.u64 	[%rd34+-16], %rd30;
	bar.sync 	0;
	// begin inline asm
	mov.u64 	%rd25, %clock64;
	// end inline asm
	// begin inline asm
	mov.u64 	%rd26, %clock64;
	// end inline asm
	sub.s64 	%rd31, %rd26, %rd25;
	st.global.u64 	[%rd34+-8], %rd31;
	bar.sync 	0;
	// begin inline asm
	mov.u64 	%rd27, %clock64;
	// end inline asm
	// begin inline asm
	mov.u64 	%rd28, %clock64;
	// end inline asm
	sub.s64 	%rd32, %rd28, %rd27;
	st.global.u64 	[%rd34], %rd32;
	add.s32 	%r9, %r9, 4;
	add.s64 	%rd34, %rd34, 32;
	setp.ne.s32 	%p3, %r9, 100;
	@%p3 bra 	$L__BB0_4;
$L__BB0_5:
	ret;

}


// ===== COMPILED SASS (sm_100) =====

	.target	sm_100

	.elftype	@"ET_EXEC"


//--------------------- .note.nv.tkinfo           --------------------------
	.section	.note.nv.tkinfo,"",@"SHT_NOTE"
	.sectionflags	@"SHF_NOTE_NV_TKINFO"
	.tkinfo
        /*0018*/ 	.word	0x00000002
        /*0030*/ 	.string	""
        /*0030*/ 	.string	"ptxas"
        /*0030*/ 	.string	"Cuda compilation tools, release 13.0, V13.0.88"
        /*0030*/ 	.string	"Build cuda_13.0.r13.0/compiler.36424714_0"
        /*0030*/ 	.string	"-arch sm_100 -m 64 "



//--------------------- .note.nv.cuinfo           --------------------------
	.section	.note.nv.cuinfo,"",@"SHT_NOTE"
	.sectionflags	@"SHF_NOTE_NV_CUINFO"
        /*0018*/ 	.short	0x0002
        /*001a*/ 	.short	0x0064
        /*001c*/ 	.short	0x0082
	.zero		2


//--------------------- .nv.info                  --------------------------
	.section	.nv.info,"",@"SHT_CUDA_INFO"
	.align	4


	//----- nvinfo : EIATTR_REGCOUNT
	.align		4
        /*0000*/ 	.byte	0x04, 0x2f
        /*0002*/ 	.short	(.L_1 - .L_0)
	.align		4
.L_0:
        /*0004*/ 	.word	index@(_Z19access_latency_testPmPiii)
        /*0008*/ 	.word	0x0000000a


	//----- nvinfo : EIATTR_FRAME_SIZE
	.align		4
.L_1:
        /*000c*/ 	.byte	0x04, 0x11
        /*000e*/ 	.short	(.L_3 - .L_2)
	.align		4
.L_2:
        /*0010*/ 	.word	index@(_Z19access_latency_testPmPiii)
        /*0014*/ 	.word	0x00000000


	//----- nvinfo : EIATTR_MIN_STACK_SIZE
	.align		4
.L_3:
        /*0018*/ 	.byte	0x04, 0x12
        /*001a*/ 	.short	(.L_5 - .L_4)
	.align		4
.L_4:
        /*001c*/ 	.word	index@(_Z19access_latency_testPmPiii)
        /*0020*/ 	.word	0x00000000
.L_5:


//--------------------- .nv.compat                --------------------------
	.section	.nv.compat,"",@"SHT_CUDA_COMPAT_INFO"
	.align	4
        /*0000*/ 	.byte	0x02, 0x09, 0x00, 0x00, 0x02, 0x02, 0x01, 0x00, 0x02, 0x05, 0x05, 0x00, 0x03, 0x07, 0x01, 0x01
        /*0010*/ 	.byte	0x02, 0x03, 0x00, 0x00, 0x02, 0x06, 0x01, 0x00, 0x04, 0x0b, 0x08, 0x00, 0x09, 0x00, 0x00, 0x00
        /*0020*/ 	.byte	0x00, 0x00, 0x00, 0x00


//--------------------- .nv.info._Z19access_latency_testPmPiii --------------------------
	.section	.nv.info._Z19access_latency_testPmPiii,"",@"SHT_CUDA_INFO"
	.sectionflags	@""
	.align	4


	//----- nvinfo : EIATTR_CUDA_API_VERSION
	.align		4
        /*0000*/ 	.byte	0x04, 0x37
        /*0002*/ 	.short	(.L_7 - .L_6)
.L_6:
        /*0004*/ 	.word	0x00000082


	//----- nvinfo : EIATTR_KPARAM_INFO
	.align		4
.L_7:
        /*0008*/ 	.byte	0x04, 0x17
        /*000a*/ 	.short	(.L_9 - .L_8)
.L_8:
        /*000c*/ 	.word	0x00000000
        /*0010*/ 	.short	0x0003
        /*0012*/ 	.short	0x0014
        /*0014*/ 	.byte	0x00, 0xf0, 0x11, 0x00


	//----- nvinfo : EIATTR_KPARAM_INFO
	.align		4
.L_9:
        /*0018*/ 	.byte	0x04, 0x17
        /*001a*/ 	.short	(.L_11 - .L_10)
.L_10:
        /*001c*/ 	.word	0x00000000
        /*0020*/ 	.short	0x0002
        /*0022*/ 	.short	0x0010
        /*0024*/ 	.byte	0x00, 0xf0, 0x11, 0x00


	//----- nvinfo : EIATTR_KPARAM_INFO
	.align		4
.L_11:
        /*0028*/ 	.byte	0x04, 0x17
        /*002a*/ 	.short	(.L_13 - .L_12)
.L_12:
        /*002c*/ 	.word	0x00000000
        /*0030*/ 	.short	0x0001
        /*0032*/ 	.short	0x0008
        /*0034*/ 	.byte	0x00, 0xf5, 0x21, 0x00


	//----- nvinfo : EIATTR_KPARAM_INFO
	.align		4
.L_13:
        /*0038*/ 	.byte	0x04, 0x17
        /*003a*/ 	.short	(.L_15 - .L_14)
.L_14:
        /*003c*/ 	.word	0x00000000
        /*0040*/ 	.short	0x0000
        /*0042*/ 	.short	0x0000
        /*0044*/ 	.byte	0x00, 0xf5, 0x21, 0x00


	//----- nvinfo : EIATTR_SPARSE_MMA_MASK
	.align		4
.L_15:
        /*0048*/ 	.byte	0x03, 0x50
        /*004a*/ 	.short	0x0000


	//----- nvinfo : EIATTR_MAXREG_COUNT
	.align		4
        /*004c*/ 	.byte	0x03, 0x1b
        /*004e*/ 	.short	0x00ff


	//----- nvinfo : EIATTR_NUM_BARRIERS
	.align		4
        /*0050*/ 	.byte	0x02, 0x4c
        /*0052*/ 	.byte	0x01
	.zero		1


	//----- nvinfo : EIATTR_MERCURY_ISA_VERSION
	.align		4
        /*0054*/ 	.byte	0x03, 0x5f
        /*0056*/ 	.short	0x0101


	//----- nvinfo : EIATTR_VRC_CTA_INIT_COUNT
	.align		4
        /*0058*/ 	.byte	0x02, 0x4a
	.zero		1
	.zero		1


	//----- nvinfo : EIATTR_EXIT_INSTR_OFFSETS
	.align		4
        /*005c*/ 	.byte	0x04, 0x1c
        /*005e*/ 	.short	(.L_17 - .L_16)


	//   ....[0]....
.L_16:
        /*0060*/ 	.word	0x00000030


	//   ....[1]....
        /*0064*/ 	.word	0x00004b80


	//----- nvinfo : EIATTR_CBANK_PARAM_SIZE
	.align		4
.L_17:
        /*0068*/ 	.byte	0x03, 0x19
        /*006a*/ 	.short	0x0018


	//----- nvinfo : EIATTR_PARAM_CBANK
	.align		4
        /*006c*/ 	.byte	0x04, 0x0a
        /*006e*/ 	.short	(.L_19 - .L_18)
	.align		4
.L_18:
        /*0070*/ 	.word	index@(.nv.constant0._Z19access_latency_testPmPiii)
        /*0074*/ 	.short	0x0380
        /*0076*/ 	.short	0x0018


	//----- nvinfo : EIATTR_SW_WAR
	.align		4
.L_19:
        /*0078*/ 	.byte	0x04, 0x36
        /*007a*/ 	.short	(.L_21 - .L_20)
.L_20:
        /*007c*/ 	.word	0x00000008
.L_21:


//--------------------- .nv.callgraph             --------------------------
	.section	.nv.callgraph,"",@"SHT_CUDA_CALLGRAPH"
	.align	4
	.sectionentsize	8
	.align		4
        /*0000*/ 	.word	0x00000000
	.align		4
        /*0004*/ 	.word	0xffffffff
	.align		4
        /*0008*/ 	.word	0x00000000
	.align		4
        /*000c*/ 	.word	0xfffffffe
	.align		4
        /*0010*/ 	.word	0x00000000
	.align		4
        /*0014*/ 	.word	0xfffffffd
	.align		4
        /*0018*/ 	.word	0x00000000
	.align		4
        /*001c*/ 	.word	0xfffffffc


//--------------------- .text._Z19access_latency_testPmPiii --------------------------
	.section	.text._Z19access_latency_testPmPiii,"ax",@progbits
	.align	128
        .global         _Z19access_latency_testPmPiii
        .type           _Z19access_latency_testPmPiii,@function
        .size           _Z19access_latency_testPmPiii,(.L_x_1 - _Z19access_latency_testPmPiii)
        .other          _Z19access_latency_testPmPiii,@"STO_CUDA_ENTRY STV_DEFAULT"
_Z19access_latency_testPmPiii:
.text._Z19access_latency_testPmPiii:
[----:B------:R-:W-:Y:S01]  /*0000*/  LDC R1, c[0x0][0x37c] ;  /* 0x0000df00ff017b82 */ /* 0x000fe20000000800 */
[----:B------:R-:W0:Y:S02]  /*0010*/  S2R R0, SR_TID.X ;  /* 0x0000000000007919 */ /* 0x000e240000002100 */
[----:B0-----:R-:W-:-:S13]  /*0020*/  ISETP.NE.AND P0, PT, R0, RZ, PT ;  /* 0x000000ff0000720c */ /* 0x001fda0003f05270 */
[----:B------:R-:W-:Y:S05]  /*0030*/  @P0 EXIT ;  /* 0x000000000000094d */ /* 0x000fea0003800000 */
[----:B------:R-:W-:Y:S06]  /*0040*/  BAR.SYNC.DEFER_BLOCKING 0x0 ;  /* 0x0000000000007b1d */ /* 0x000fec0000010000 */
[----:B------:R-:W0:Y:S02]  /*0050*/  LDCU.64 UR4, c[0x0][0x358] ;  /* 0x00006b00ff0477ac */ /* 0x000e240008000a00 */
[----:B------:R-:W-:Y:S01]  /*0060*/  BAR.SYNC.DEFER_BLOCKING 0x0 ;  /* 0x0000000000007b1d */ /* 0x000fe20000010000 */
[----:B------:R-:W-:Y:S02]  /*0070*/  CS2R R4, SR_CLOCKLO ;  /* 0x0000000000047805 */ /* 0x000fe40000015000 */
[----:B------:R-:W-:-:S05]  /*0080*/  CS2R R6, SR_CLOCKLO ;  /* 0x0000000000067805 */ /* 0x000fca0000015000 */
[----:B------:R-:W0:Y:S01]  /*0090*/  LDC.64 R2, c[0x0][0x380] ;  /* 0x0000e000ff027b82 */ /* 0x000e220000000a00 */
[----:B------:R-:W-:-:S05]  /*00a0*/  IADD3 R4, P0, PT, -R4, R6, RZ ;  /* 0x0000000604047210 */ /* 0x000fca0007f1e1ff */
[----:B------:R-:W-:-:S05]  /*00b0*/  IMAD.X R5, R7, 0x1, ~R5, P0 ;  /* 0x0000000107057824 */ /* 0x000fca00000e0e05 */
[----:B0-----:R0:W-:Y:S01]  /*00c0*/  STG.E.64 desc[UR4][R2.64], R4 ;  /* 0x0000000402007986 */ /* 0x0011e2000c101b04 */
[----:B------:R-:W-:Y:S01]  /*00d0*/  BAR.SYNC.DEFER_BLOCKING 0x0 ;  /* 0x0000000000007b1d */ /* 0x000fe20000010000 */
[----:B0-----:R-:W-:Y:S02]  /*00e0*/  CS2R R4, SR_CLOCKLO ;  /* 0x0000000000047805 */ /* 0x001fe40000015000 */
[----:B------:R-:W-:-:S06]  /*00f0*/  CS2R R6, SR_CLOCKLO ;  /* 0x0000000000067805 */ /* 0x000fcc0000015000 */
[----:B------:R-:W-:-:S05]  /*0100*/  IADD3 R4, P0, PT, -R4, R6, RZ ;  /* 0x0000000604047210 */ /* 0x000fca0007f1e1ff */
[----:B------:R-:W-:-:S05]  /*0110*/  IMAD.X R5, R7, 0x1, ~R5, P0 ;  /* 0x0000000107057824 */ /* 0x000fca00000e0e05 */
[----:B------:R0:W-:Y:S01]  /*0120*/  STG.E.64 desc[UR4][R2.64+0x8], R4 ;  /* 0x0000080402007986 */ /* 0x0001e2000c101b04 */
        /* <DEDUP_REMOVED lines=588> */
[----:B------:R-:W-:Y:S08]  /*25f0*/  BAR.SYNC.DEFER_BLOCKING 0x0 ;  /* 0x0000000000007b1d */ /* 0x000ff00000010000 */
[----:B------:R-:W-:Y:S01]  /*2600*/  BAR.SYNC.DEFER_BLOCKING 0x0 ;  /* 0x0000000000007b1d */ /* 0x000fe20000010000 */
[----:B0-----:R-:W-:-:S02]  /*2610*/  CS2R R4, SR_CLOCKLO ;  /* 0x0000000000047805 */ /* 0x001fc40000015000 */
        /* <DEDUP_REMOVED lines=597> */
[----:B------:R-:W-:Y:S01]  /*4b70*/  STG.E.64 desc[UR4][R2.64+0x638], R4 ;  /* 0x0006380402007986 */ /* 0x000fe2000c101b04 */
[----:B------:R-:W-:Y:S05]  /*4b80*/  EXIT ;  /* 0x000000000000794d */ /* 0x000fea0003800000 */
.L_x_0:
[----:B------:R-:W-:-:S00]  /*4b90*/  BRA `(.L_x_0) ;  /* 0xfffffffc00fc7947 */ /* 0x000fc0000383ffff */
[----:B------:R-:W-:-:S00]  /*4ba0*/  NOP ;  /* 0x0000000000007918 */ /* 0x000fc00000000000 */
        /* <DEDUP_REMOVED lines=13> */
.L_x_1:


//--------------------- .nv.shared.reserved.0     --------------------------
	.section	.nv.shared.reserved.0,"aw",@nobits
	.weak		__nv_reservedSMEM_offset_0_alias
	.size		__nv_reservedSMEM_offset_0_alias, 0, 64
	.other		__nv_reservedSMEM_offset_0_alias,@"STO_CUDA_RESERVED_SHARED STV_DEFAULT"
__nv_reservedSMEM_offset_0_alias:
	.zero		0
	.zero		64


//--------------------- .nv.constant0._Z19access_latency_testPmPiii --------------------------
	.section	.nv.constant0._Z19access_latency_testPmPiii,"a",@progbits
	.sectionflags	@""
	.align	4
.nv.constant0._Z19access_latency_testPmPiii:
	.zero		920


//--------------------- SYMBOLS --------------------------

	.type		.nv.reservedSmem.offset0,@object
	.size		.nv.reservedSmem.offset0,0x4
